//
// Generated by NVIDIA NVVM Compiler
//
// Compiler Build ID: CL-36424714
// Cuda compilation tools, release 13.0, V13.0.88
// Based on NVVM 20.0.0
//

.version 9.0
.target sm_100
.address_size 64

	// .globl	_Z9matrixMulPfS_S_i

.visible .entry _Z9matrixMulPfS_S_i(
	.param .u64 .ptr .align 1 _Z9matrixMulPfS_S_i_param_0,
	.param .u64 .ptr .align 1 _Z9matrixMulPfS_S_i_param_1,
	.param .u64 .ptr .align 1 _Z9matrixMulPfS_S_i_param_2,
	.param .u32 _Z9matrixMulPfS_S_i_param_3
)
{
	.reg .pred 	%p<10>;
	.reg .b32 	%r<32>;
	.reg .b32 	%f<83>;
	.reg .b64 	%rd<24>;

	ld.param.u64 	%rd8, [_Z9matrixMulPfS_S_i_param_0];
	ld.param.u64 	%rd10, [_Z9matrixMulPfS_S_i_param_1];
	ld.param.u64 	%rd9, [_Z9matrixMulPfS_S_i_param_2];
	ld.param.u32 	%r17, [_Z9matrixMulPfS_S_i_param_3];
	cvta.to.global.u64 	%rd1, %rd10;
	mov.u32 	%r18, %ctaid.y;
	mov.u32 	%r19, %ntid.y;
	mov.u32 	%r20, %tid.y;
	mad.lo.s32 	%r1, %r18, %r19, %r20;
	mov.u32 	%r21, %ctaid.x;
	mov.u32 	%r22, %ntid.x;
	mov.u32 	%r23, %tid.x;
	mad.lo.s32 	%r24, %r21, %r22, %r23;
	max.s32 	%r25, %r1, %r24;
	setp.ge.s32 	%p1, %r25, %r17;
	@%p1 bra 	$L__BB0_14;
	cvta.to.global.u64 	%rd11, %rd8;
	mul.wide.u32 	%rd12, %r1, 4;
	add.s64 	%rd13, %rd11, %rd12;
	ld.global.f32 	%f1, [%rd13];
	and.b32  	%r2, %r17, 15;
	setp.lt.u32 	%p2, %r17, 16;
	mov.f32 	%f82, 0f00000000;
	mov.b32 	%r29, 0;
	@%p2 bra 	$L__BB0_4;
	and.b32  	%r29, %r17, 2147483632;
	neg.s32 	%r27, %r29;
	add.s64 	%rd22, %rd1, 32;
	mov.f32 	%f82, 0f00000000;
$L__BB0_3:
	.pragma "nounroll";
	ld.global.f32 	%f18, [%rd22+-32];
	fma.rn.f32 	%f19, %f1, %f18, %f82;
	ld.global.f32 	%f20, [%rd22+-28];
	fma.rn.f32 	%f21, %f1, %f20, %f19;
	ld.global.f32 	%f22, [%rd22+-24];
	fma.rn.f32 	%f23, %f1, %f22, %f21;
	ld.global.f32 	%f24, [%rd22+-20];
	fma.rn.f32 	%f25, %f1, %f24, %f23;
	ld.global.f32 	%f26, [%rd22+-16];
	fma.rn.f32 	%f27, %f1, %f26, %f25;
	ld.global.f32 	%f28, [%rd22+-12];
	fma.rn.f32 	%f29, %f1, %f28, %f27;
	ld.global.f32 	%f30, [%rd22+-8];
	fma.rn.f32 	%f31, %f1, %f30, %f29;
	ld.global.f32 	%f32, [%rd22+-4];
	fma.rn.f32 	%f33, %f1, %f32, %f31;
	ld.global.f32 	%f34, [%rd22];
	fma.rn.f32 	%f35, %f1, %f34, %f33;
	ld.global.f32 	%f36, [%rd22+4];
	fma.rn.f32 	%f37, %f1, %f36, %f35;
	ld.global.f32 	%f38, [%rd22+8];
	fma.rn.f32 	%f39, %f1, %f38, %f37;
	ld.global.f32 	%f40, [%rd22+12];
	fma.rn.f32 	%f41, %f1, %f40, %f39;
	ld.global.f32 	%f42, [%rd22+16];
	fma.rn.f32 	%f43, %f1, %f42, %f41;
	ld.global.f32 	%f44, [%rd22+20];
	fma.rn.f32 	%f45, %f1, %f44, %f43;
	ld.global.f32 	%f46, [%rd22+24];
	fma.rn.f32 	%f47, %f1, %f46, %f45;
	ld.global.f32 	%f48, [%rd22+28];
	fma.rn.f32 	%f82, %f1, %f48, %f47;
	add.s32 	%r27, %r27, 16;
	add.s64 	%rd22, %rd22, 64;
	setp.ne.s32 	%p3, %r27, 0;
	@%p3 bra 	$L__BB0_3;
$L__BB0_4:
	setp.eq.s32 	%p4, %r2, 0;
	@%p4 bra 	$L__BB0_13;
	and.b32  	%r8, %r17, 7;
	setp.lt.u32 	%p5, %r2, 8;
	@%p5 bra 	$L__BB0_7;
	mul.wide.u32 	%rd14, %r29, 4;
	add.s64 	%rd15, %rd1, %rd14;
	ld.global.f32 	%f50, [%rd15];
	fma.rn.f32 	%f51, %f1, %f50, %f82;
	ld.global.f32 	%f52, [%rd15+4];
	fma.rn.f32 	%f53, %f1, %f52, %f51;
	ld.global.f32 	%f54, [%rd15+8];
	fma.rn.f32 	%f55, %f1, %f54, %f53;
	ld.global.f32 	%f56, [%rd15+12];
	fma.rn.f32 	%f57, %f1, %f56, %f55;
	ld.global.f32 	%f58, [%rd15+16];
	fma.rn.f32 	%f59, %f1, %f58, %f57;
	ld.global.f32 	%f60, [%rd15+20];
	fma.rn.f32 	%f61, %f1, %f60, %f59;
	ld.global.f32 	%f62, [%rd15+24];
	fma.rn.f32 	%f63, %f1, %f62, %f61;
	ld.global.f32 	%f64, [%rd15+28];
	fma.rn.f32 	%f82, %f1, %f64, %f63;
	add.s32 	%r29, %r29, 8;
$L__BB0_7:
	setp.eq.s32 	%p6, %r8, 0;
	@%p6 bra 	$L__BB0_13;
	and.b32  	%r11, %r17, 3;
	setp.lt.u32 	%p7, %r8, 4;
	@%p7 bra 	$L__BB0_10;
	mul.wide.u32 	%rd16, %r29, 4;
	add.s64 	%rd17, %rd1, %rd16;
	ld.global.f32 	%f66, [%rd17];
	fma.rn.f32 	%f67, %f1, %f66, %f82;
	ld.global.f32 	%f68, [%rd17+4];
	fma.rn.f32 	%f69, %f1, %f68, %f67;
	ld.global.f32 	%f70, [%rd17+8];
	fma.rn.f32 	%f71, %f1, %f70, %f69;
	ld.global.f32 	%f72, [%rd17+12];
	fma.rn.f32 	%f82, %f1, %f72, %f71;
	add.s32 	%r29, %r29, 4;
$L__BB0_10:
	setp.eq.s32 	%p8, %r11, 0;
	@%p8 bra 	$L__BB0_13;
	mul.wide.u32 	%rd18, %r29, 4;
	add.s64 	%rd23, %rd1, %rd18;
	neg.s32 	%r31, %r11;
$L__BB0_12:
	.pragma "nounroll";
	ld.global.f32 	%f73, [%rd23];
	fma.rn.f32 	%f82, %f1, %f73, %f82;
	add.s64 	%rd23, %rd23, 4;
	add.s32 	%r31, %r31, 1;
	setp.ne.s32 	%p9, %r31, 0;
	@%p9 bra 	$L__BB0_12;
$L__BB0_13:
	cvta.to.global.u64 	%rd19, %rd9;
	add.s64 	%rd21, %rd19, %rd12;
	st.global.f32 	[%rd21], %f82;
$L__BB0_14:
	ret;

}


// ===== COMPILED SASS (sm_100) =====

	.target	sm_100

	.elftype	@"ET_EXEC"


//--------------------- .note.nv.tkinfo           --------------------------
	.section	.note.nv.tkinfo,"",@"SHT_NOTE"
	.sectionflags	@"SHF_NOTE_NV_TKINFO"
	.tkinfo
        /*0018*/ 	.word	0x00000002
        /*0030*/ 	.string	""
        /*0030*/ 	.string	"ptxas"
        /*0030*/ 	.string	"Cuda compilation tools, release 13.0, V13.0.88"
        /*0030*/ 	.string	"Build cuda_13.0.r13.0/compiler.36424714_0"
        /*0030*/ 	.string	"-arch sm_100 -m 64 "



//--------------------- .note.nv.cuinfo           --------------------------
	.section	.note.nv.cuinfo,"",@"SHT_NOTE"
	.sectionflags	@"SHF_NOTE_NV_CUINFO"
        /*0018*/ 	.short	0x0002
        /*001a*/ 	.short	0x0064
        /*001c*/ 	.short	0x0082
	.zero		2


//--------------------- .nv.info                  --------------------------
	.section	.nv.info,"",@"SHT_CUDA_INFO"
	.align	4


	//----- nvinfo : EIATTR_REGCOUNT
	.align		4
        /*0000*/ 	.byte	0x04, 0x2f
        /*0002*/ 	.short	(.L_1 - .L_0)
	.align		4
.L_0:
        /*0004*/ 	.word	index@(_Z9matrixMulPfS_S_i)
        /*0008*/ 	.word	0x00000019


	//----- nvinfo : EIATTR_FRAME_SIZE
	.align		4
.L_1:
        /*000c*/ 	.byte	0x04, 0x11
        /*000e*/ 	.short	(.L_3 - .L_2)
	.align		4
.L_2:
        /*0010*/ 	.word	index@(_Z9matrixMulPfS_S_i)
        /*0014*/ 	.word	0x00000000


	//----- nvinfo : EIATTR_MIN_STACK_SIZE
	.align		4
.L_3:
        /*0018*/ 	.byte	0x04, 0x12
        /*001a*/ 	.short	(.L_5 - .L_4)
	.align		4
.L_4:
        /*001c*/ 	.word	index@(_Z9matrixMulPfS_S_i)
        /*0020*/ 	.word	0x00000000
.L_5:


//--------------------- .nv.compat                --------------------------
	.section	.nv.compat,"",@"SHT_CUDA_COMPAT_INFO"
	.align	4
        /*0000*/ 	.byte	0x02, 0x09, 0x00, 0x00, 0x02, 0x02, 0x01, 0x00, 0x02, 0x05, 0x05, 0x00, 0x03, 0x07, 0x01, 0x01
        /*0010*/ 	.byte	0x02, 0x03, 0x00, 0x00, 0x02, 0x06, 0x01, 0x00, 0x04, 0x0b, 0x08, 0x00, 0x09, 0x00, 0x00, 0x00
        /*0020*/ 	.byte	0x00, 0x00, 0x00, 0x00


//--------------------- .nv.info._Z9matrixMulPfS_S_i --------------------------
	.section	.nv.info._Z9matrixMulPfS_S_i,"",@"SHT_CUDA_INFO"
	.sectionflags	@""
	.align	4


	//----- nvinfo : EIATTR_CUDA_API_VERSION
	.align		4
        /*0000*/ 	.byte	0x04, 0x37
        /*0002*/ 	.short	(.L_7 - .L_6)
.L_6:
        /*0004*/ 	.word	0x00000082


	//----- nvinfo : EIATTR_KPARAM_INFO
	.align		4
.L_7:
        /*0008*/ 	.byte	0x04, 0x17
        /*000a*/ 	.short	(.L_9 - .L_8)
.L_8:
        /*000c*/ 	.word	0x00000000
        /*0010*/ 	.short	0x0003
        /*0012*/ 	.short	0x0018
        /*0014*/ 	.byte	0x00, 0xf0, 0x11, 0x00


	//----- nvinfo : EIATTR_KPARAM_INFO
	.align		4
.L_9:
        /*0018*/ 	.byte	0x04, 0x17
        /*001a*/ 	.short	(.L_11 - .L_10)
.L_10:
        /*001c*/ 	.word	0x00000000
        /*0020*/ 	.short	0x0002
        /*0022*/ 	.short	0x0010
        /*0024*/ 	.byte	0x00, 0xf5, 0x21, 0x00


	//----- nvinfo : EIATTR_KPARAM_INFO
	.align		4
.L_11:
        /*0028*/ 	.byte	0x04, 0x17
        /*002a*/ 	.short	(.L_13 - .L_12)
.L_12:
        /*002c*/ 	.word	0x00000000
        /*0030*/ 	.short	0x0001
        /*0032*/ 	.short	0x0008
        /*0034*/ 	.byte	0x00, 0xf5, 0x21, 0x00


	//----- nvinfo : EIATTR_KPARAM_INFO
	.align		4
.L_13:
        /*0038*/ 	.byte	0x04, 0x17
        /*003a*/ 	.short	(.L_15 - .L_14)
.L_14:
        /*003c*/ 	.word	0x00000000
        /*0040*/ 	.short	0x0000
        /*0042*/ 	.short	0x0000
        /*0044*/ 	.byte	0x00, 0xf5, 0x21, 0x00


	//----- nvinfo : EIATTR_SPARSE_MMA_MASK
	.align		4
.L_15:
        /*0048*/ 	.byte	0x03, 0x50
        /*004a*/ 	.short	0x0000


	//----- nvinfo : EIATTR_MAXREG_COUNT
	.align		4
        /*004c*/ 	.byte	0x03, 0x1b
        /*004e*/ 	.short	0x00ff


	//----- nvinfo : EIATTR_MERCURY_ISA_VERSION
	.align		4
        /*0050*/ 	.byte	0x03, 0x5f
        /*0052*/ 	.short	0x0101


	//----- nvinfo : EIATTR_VRC_CTA_INIT_COUNT
	.align		4
        /*0054*/ 	.byte	0x02, 0x4a
	.zero		1
	.zero		1


	//----- nvinfo : EIATTR_EXIT_INSTR_OFFSETS
	.align		4
        /*0058*/ 	.byte	0x04, 0x1c
        /*005a*/ 	.short	(.L_17 - .L_16)


	//   ....[0]....
.L_16:
        /*005c*/ 	.word	0x000000c0


	//   ....[1]....
        /*0060*/ 	.word	0x000007d0


	//----- nvinfo : EIATTR_CBANK_PARAM_SIZE
	.align		4
.L_17:
        /*0064*/ 	.byte	0x03, 0x19
        /*0066*/ 	.short	0x001c


	//----- nvinfo : EIATTR_PARAM_CBANK
	.align		4
        /*0068*/ 	.byte	0x04, 0x0a
        /*006a*/ 	.short	(.L_19 - .L_18)
	.align		4
.L_18:
        /*006c*/ 	.word	index@(.nv.constant0._Z9matrixMulPfS_S_i)
        /*0070*/ 	.short	0x0380
        /*0072*/ 	.short	0x001c


	//----- nvinfo : EIATTR_SW_WAR
	.align		4
.L_19:
        /*0074*/ 	.byte	0x04, 0x36
        /*0076*/ 	.short	(.L_21 - .L_20)
.L_20:
        /*0078*/ 	.word	0x00000008
.L_21:


//--------------------- .nv.callgraph             --------------------------
	.section	.nv.callgraph,"",@"SHT_CUDA_CALLGRAPH"
	.align	4
	.sectionentsize	8
	.align		4
        /*0000*/ 	.word	0x00000000
	.align		4
        /*0004*/ 	.word	0xffffffff
	.align		4
        /*0008*/ 	.word	0x00000000
	.align		4
        /*000c*/ 	.word	0xfffffffe
	.align		4
        /*0010*/ 	.word	0x00000000
	.align		4
        /*0014*/ 	.word	0xfffffffd
	.align		4
        /*0018*/ 	.word	0x00000000
	.align		4
        /*001c*/ 	.word	0xfffffffc


//--------------------- .text._Z9matrixMulPfS_S_i --------------------------
	.section	.text._Z9matrixMulPfS_S_i,"ax",@progbits
	.align	128
        .global         _Z9matrixMulPfS_S_i
        .type           _Z9matrixMulPfS_S_i,@function
        .size           _Z9matrixMulPfS_S_i,(.L_x_7 - _Z9matrixMulPfS_S_i)
        .other          _Z9matrixMulPfS_S_i,@"STO_CUDA_ENTRY STV_DEFAULT"
_Z9matrixMulPfS_S_i:
.text._Z9matrixMulPfS_S_i:
[----:B------:R-:W-:Y:S01]  /*0000*/  LDC R1, c[0x0][0x37c] ;  /* 0x0000df00ff017b82 */ /* 0x000fe20000000800 */
[----:B------:R-:W0:Y:S07]  /*0010*/  S2R R3, SR_TID.Y ;  /* 0x0000000000037919 */ /* 0x000e2e0000002200 */
[----:B------:R-:W0:Y:S01]  /*0020*/  S2UR UR4, SR_CTAID.Y ;  /* 0x00000000000479c3 */ /* 0x000e220000002600 */
[----:B------:R-:W1:Y:S01]  /*0030*/  LDCU UR9, c[0x0][0x398] ;  /* 0x00007300ff0977ac */ /* 0x000e620008000800 */
[----:B------:R-:W2:Y:S06]  /*0040*/  S2R R5, SR_TID.X ;  /* 0x0000000000057919 */ /* 0x000eac0000002100 */
[----:B------:R-:W0:Y:S08]  /*0050*/  LDC R0, c[0x0][0x364] ;  /* 0x0000d900ff007b82 */ /* 0x000e300000000800 */
[----:B------:R-:W2:Y:S08]  /*0060*/  S2UR UR5, SR_CTAID.X ;  /* 0x00000000000579c3 */ /* 0x000eb00000002500 */
[----:B------:R-:W2:Y:S01]  /*0070*/  LDC R2, c[0x0][0x360] ;  /* 0x0000d800ff027b82 */ /* 0x000ea20000000800 */
[----:B0-----:R-:W-:-:S02]  /*0080*/  IMAD R0, R0, UR4, R3 ;  /* 0x0000000400007c24 */ /* 0x001fc4000f8e0203 */
[----:B--2---:R-:W-:-:S05]  /*0090*/  IMAD R3, R2, UR5, R5 ;  /* 0x0000000502037c24 */ /* 0x004fca000f8e0205 */
[----:B------:R-:W-:-:S04]  /*00a0*/  VIMNMX R3, PT, PT, R0, R3, !PT ;  /* 0x0000000300037248 */ /* 0x000fc80007fe0100 */
[----:B-1----:R-:W-:-:S13]  /*00b0*/  ISETP.GE.AND P0, PT, R3, UR9, PT ;  /* 0x0000000903007c0c */ /* 0x002fda000bf06270 */
[----:B------:R-:W-:Y:S05]  /*00c0*/  @P0 EXIT ;  /* 0x000000000000094d */ /* 0x000fea0003800000 */
[----:B------:R-:W0:Y:S01]  /*00d0*/  LDC.64 R4, c[0x0][0x380] ;  /* 0x0000e000ff047b82 */ /* 0x000e220000000a00 */
[----:B------:R-:W1:Y:S01]  /*00e0*/  LDCU.64 UR10, c[0x0][0x358] ;  /* 0x00006b00ff0a77ac */ /* 0x000e620008000a00 */
[----:B0-----:R-:W-:-:S05]  /*00f0*/  IMAD.WIDE.U32 R4, R0, 0x4, R4 ;  /* 0x0000000400047825 */ /* 0x001fca00078e0004 */
[----:B-1----:R0:W5:Y:S01]  /*0100*/  LDG.E R3, desc[UR10][R4.64] ;  /* 0x0000000a04037981 */ /* 0x002162000c1e1900 */
[----:B------:R-:W-:Y:S01]  /*0110*/  UISETP.GE.U32.AND UP0, UPT, UR9, 0x10, UPT ;  /* 0x000000100900788c */ /* 0x000fe2000bf06070 */
[----:B------:R-:W-:Y:S01]  /*0120*/  HFMA2 R2, -RZ, RZ, 0, 0 ;  /* 0x00000000ff027431 */ /* 0x000fe200000001ff */
[----:B------:R-:W-:Y:S01]  /*0130*/  MOV R6, RZ ;  /* 0x000000ff00067202 */ /* 0x000fe20000000f00 */
[----:B------:R-:W-:-:S06]  /*0140*/  ULOP3.LUT UR6, UR9, 0xf, URZ, 0xc0, !UPT ;  /* 0x0000000f09067892 */ /* 0x000fcc000f8ec0ff */
[----:B0-----:R-:W-:Y:S06]  /*0150*/  BRA.U !UP0, `(.L_x_0) ;  /* 0x0000000108b87547 */ /* 0x001fec000b800000 */
[----:B------:R-:W0:Y:S01]  /*0160*/  LDCU.64 UR4, c[0x0][0x388] ;  /* 0x00007100ff0477ac */ /* 0x000e220008000a00 */
[----:B------:R-:W-:Y:S01]  /*0170*/  MOV R2, RZ ;  /* 0x000000ff00027202 */ /* 0x000fe20000000f00 */
[----:B------:R-:W-:-:S04]  /*0180*/  ULOP3.LUT UR7, UR9, 0x7ffffff0, URZ, 0xc0, !UPT ;  /* 0x7ffffff009077892 */ /* 0x000fc8000f8ec0ff */
[----:B------:R-:W-:Y:S02]  /*0190*/  UIADD3 UR8, UPT, UPT, -UR7, URZ, URZ ;  /* 0x000000ff07087290 */ /* 0x000fe4000fffe1ff */
[----:B------:R-:W-:Y:S01]  /*01a0*/  MOV R6, UR7 ;  /* 0x0000000700067c02 */ /* 0x000fe20008000f00 */
[----:B0-----:R-:W-:-:S04]  /*01b0*/  UIADD3 UR4, UP0, UPT, UR4, 0x20, URZ ;  /* 0x0000002004047890 */ /* 0x001fc8000ff1e0ff */
[----:B------:R-:W-:Y:S02]  /*01c0*/  UIADD3.X UR5, UPT, UPT, URZ, UR5, URZ, UP0, !UPT ;  /* 0x00000005ff057290 */ /* 0x000fe400087fe4ff */
[----:B------:R-:W-:-:S04]  /*01d0*/  MOV R4, UR4 ;  /* 0x0000000400047c02 */ /* 0x000fc80008000f00 */
[----:B------:R-:W-:-:S07]  /*01e0*/  MOV R5, UR5 ;  /* 0x0000000500057c02 */ /* 0x000fce0008000f00 */
.L_x_1:
[----:B------:R-:W2:Y:S04]  /*01f0*/  LDG.E R7, desc[UR10][R4.64+-0x20] ;  /* 0xffffe00a04077981 */ /* 0x000ea8000c1e1900 */
[----:B------:R-:W3:Y:S04]  /*0200*/  LDG.E R9, desc[UR10][R4.64+-0x1c] ;  /* 0xffffe40a04097981 */ /* 0x000ee8000c1e1900 */
[----:B------:R-:W4:Y:S04]  /*0210*/  LDG.E R11, desc[UR10][R4.64+-0x18] ;  /* 0xffffe80a040b7981 */ /* 0x000f28000c1e1900 */
        /* <DEDUP_REMOVED lines=12> */
[----:B------:R0:W4:Y:S01]  /*02e0*/  LDG.E R10, desc[UR10][R4.64+0x1c] ;  /* 0x00001c0a040a7981 */ /* 0x000122000c1e1900 */
[----:B------:R-:W-:-:S04]  /*02f0*/  UIADD3 UR8, UPT, UPT, UR8, 0x10, URZ ;  /* 0x0000001008087890 */ /* 0x000fc8000fffe0ff */
[----:B------:R-:W-:Y:S01]  /*0300*/  UISETP.NE.AND UP0, UPT, UR8, URZ, UPT ;  /* 0x000000ff0800728c */ /* 0x000fe2000bf05270 */
[----:B0-----:R-:W-:-:S04]  /*0310*/  IADD3 R4, P0, PT, R4, 0x40, RZ ;  /* 0x0000004004047810 */ /* 0x001fc80007f1e0ff */
[----:B------:R-:W-:Y:S01]  /*0320*/  IADD3.X R5, PT, PT, RZ, R5, RZ, P0, !PT ;  /* 0x00000005ff057210 */ /* 0x000fe200007fe4ff */
[----:B--2--5:R-:W-:-:S04]  /*0330*/  FFMA R2, R3, R7, R2 ;  /* 0x0000000703027223 */ /* 0x024fc80000000002 */
[----:B---3--:R-:W-:-:S04]  /*0340*/  FFMA R2, R3, R9, R2 ;  /* 0x0000000903027223 */ /* 0x008fc80000000002 */
[----:B----4-:R-:W-:-:S04]  /*0350*/  FFMA R2, R3, R11, R2 ;  /* 0x0000000b03027223 */ /* 0x010fc80000000002 */
[----:B------:R-:W-:-:S04]  /*0360*/  FFMA R2, R3, R13, R2 ;  /* 0x0000000d03027223 */ /* 0x000fc80000000002 */
        /* <DEDUP_REMOVED lines=11> */
[----:B------:R-:W-:Y:S01]  /*0420*/  FFMA R2, R3, R10, R21 ;  /* 0x0000000a03027223 */ /* 0x000fe20000000015 */
[----:B------:R-:W-:Y:S06]  /*0430*/  BRA.U UP0, `(.L_x_1) ;  /* 0xfffffffd006c7547 */ /* 0x000fec000b83ffff */
.L_x_0:
[----:B------:R-:W-:-:S09]  /*0440*/  UISETP.NE.AND UP0, UPT, UR6, URZ, UPT ;  /* 0x000000ff0600728c */ /* 0x000fd2000bf05270 */
[----:B------:R-:W-:Y:S05]  /*0450*/  BRA.U !UP0, `(.L_x_2) ;  /* 0x0000000108d07547 */ /* 0x000fea000b800000 */
[----:B------:R-:W-:Y:S02]  /*0460*/  UISETP.GE.U32.AND UP0, UPT, UR6, 0x8, UPT ;  /* 0x000000080600788c */ /* 0x000fe4000bf06070 */
[----:B------:R-:W-:-:S04]  /*0470*/  ULOP3.LUT UR5, UR9, 0x7, URZ, 0xc0, !UPT ;  /* 0x0000000709057892 */ /* 0x000fc8000f8ec0ff */
[----:B------:R-:W-:-:S03]  /*0480*/  UISETP.NE.AND UP1, UPT, UR5, URZ, UPT ;  /* 0x000000ff0500728c */ /* 0x000fc6000bf25270 */
[----:B------:R-:W-:Y:S08]  /*0490*/  BRA.U !UP0, `(.L_x_3) ;  /* 0x00000001084c7547 */ /* 0x000ff0000b800000 */
[----:B------:R-:W0:Y:S02]  /*04a0*/  LDC.64 R4, c[0x0][0x388] ;  /* 0x0000e200ff047b82 */ /* 0x000e240000000a00 */
[----:B0-----:R-:W-:-:S05]  /*04b0*/  IMAD.WIDE.U32 R4, R6, 0x4, R4 ;  /* 0x0000000406047825 */ /* 0x001fca00078e0004 */
[----:B------:R-:W2:Y:S04]  /*04c0*/  LDG.E R7, desc[UR10][R4.64] ;  /* 0x0000000a04077981 */ /* 0x000ea8000c1e1900 */
[----:B------:R-:W3:Y:S04]  /*04d0*/  LDG.E R9, desc[UR10][R4.64+0x4] ;  /* 0x0000040a04097981 */ /* 0x000ee8000c1e1900 */
[----:B------:R-:W4:Y:S04]  /*04e0*/  LDG.E R11, desc[UR10][R4.64+0x8] ;  /* 0x0000080a040b7981 */ /* 0x000f28000c1e1900 */
[----:B------:R-:W4:Y:S04]  /*04f0*/  LDG.E R13, desc[UR10][R4.64+0xc] ;  /* 0x00000c0a040d7981 */ /* 0x000f28000c1e1900 */
[----:B------:R-:W4:Y:S04]  /*0500*/  LDG.E R15, desc[UR10][R4.64+0x10] ;  /* 0x0000100a040f7981 */ /* 0x000f28000c1e1900 */
[----:B------:R-:W4:Y:S04]  /*0510*/  LDG.E R17, desc[UR10][R4.64+0x14] ;  /* 0x0000140a04117981 */ /* 0x000f28000c1e1900 */
[----:B------:R-:W4:Y:S04]  /*0520*/  LDG.E R19, desc[UR10][R4.64+0x18] ;  /* 0x0000180a04137981 */ /* 0x000f28000c1e1900 */
[----:B------:R-:W4:Y:S01]  /*0530*/  LDG.E R21, desc[UR10][R4.64+0x1c] ;  /* 0x00001c0a04157981 */ /* 0x000f22000c1e1900 */
[----:B------:R-:W-:Y:S01]  /*0540*/  IADD3 R6, PT, PT, R6, 0x8, RZ ;  /* 0x0000000806067810 */ /* 0x000fe20007ffe0ff */
[----:B--2--5:R-:W-:-:S04]  /*0550*/  FFMA R2, R3, R7, R2 ;  /* 0x0000000703027223 */ /* 0x024fc80000000002 */
[----:B---3--:R-:W-:-:S04]  /*0560*/  FFMA R2, R3, R9, R2 ;  /* 0x0000000903027223 */ /* 0x008fc80000000002 */
[----:B----4-:R-:W-:-:S04]  /*0570*/  FFMA R2, R3, R11, R2 ;  /* 0x0000000b03027223 */ /* 0x010fc80000000002 */
[----:B------:R-:W-:-:S04]  /*0580*/  FFMA R2, R3, R13, R2 ;  /* 0x0000000d03027223 */ /* 0x000fc80000000002 */
[----:B------:R-:W-:-:S04]  /*0590*/  FFMA R2, R3, R15, R2 ;  /* 0x0000000f03027223 */ /* 0x000fc80000000002 */
[----:B------:R-:W-:-:S04]  /*05a0*/  FFMA R2, R3, R17, R2 ;  /* 0x0000001103027223 */ /* 0x000fc80000000002 */
[----:B------:R-:W-:-:S04]  /*05b0*/  FFMA R2, R3, R19, R2 ;  /* 0x0000001303027223 */ /* 0x000fc80000000002 */
[----:B------:R-:W-:-:S07]  /*05c0*/  FFMA R2, R3, R21, R2 ;  /* 0x0000001503027223 */ /* 0x000fce0000000002 */
.L_x_3:
        /* <DEDUP_REMOVED lines=10> */
[----:B------:R-:W4:Y:S01]  /*0670*/  LDG.E R13, desc[UR10][R4.64+0xc] ;  /* 0x00000c0a040d7981 */ /* 0x000f22000c1e1900 */
[----:B------:R-:W-:Y:S01]  /*0680*/  IADD3 R6, PT, PT, R6, 0x4, RZ ;  /* 0x0000000406067810 */ /* 0x000fe20007ffe0ff */
[----:B--2--5:R-:W-:-:S04]  /*0690*/  FFMA R2, R3, R7, R2 ;  /* 0x0000000703027223 */ /* 0x024fc80000000002 */
[----:B---3--:R-:W-:-:S04]  /*06a0*/  FFMA R2, R3, R9, R2 ;  /* 0x0000000903027223 */ /* 0x008fc80000000002 */
[----:B----4-:R-:W-:-:S04]  /*06b0*/  FFMA R2, R3, R11, R2 ;  /* 0x0000000b03027223 */ /* 0x010fc80000000002 */
[----:B------:R-:W-:-:S07]  /*06c0*/  FFMA R2, R3, R13, R2 ;  /* 0x0000000d03027223 */ /* 0x000fce0000000002 */
.L_x_4:
[----:B------:R-:W-:Y:S05]  /*06d0*/  BRA.U !UP1, `(.L_x_2) ;  /* 0x0000000109307547 */ /* 0x000fea000b800000 */
[----:B------:R-:W0:Y:S01]  /*06e0*/  LDC.64 R4, c[0x0][0x388] ;  /* 0x0000e200ff047b82 */ /* 0x000e220000000a00 */
[----:B------:R-:W-:Y:S01]  /*06f0*/  UIADD3 UR4, UPT, UPT, -UR4, URZ, URZ ;  /* 0x000000ff04047290 */ /* 0x000fe2000fffe1ff */
[----:B0-----:R-:W-:-:S11]  /*0700*/  IMAD.WIDE.U32 R6, R6, 0x4, R4 ;  /* 0x0000000406067825 */ /* 0x001fd600078e0004 */
.L_x_5:
[----:B------:R-:W-:Y:S02]  /*0710*/  MOV R4, R6 ;  /* 0x0000000600047202 */ /* 0x000fe40000000f00 */
[----:B------:R-:W-:-:S05]  /*0720*/  MOV R5, R7 ;  /* 0x0000000700057202 */ /* 0x000fca0000000f00 */
[----:B------:R-:W2:Y:S01]  /*0730*/  LDG.E R4, desc[UR10][R4.64] ;  /* 0x0000000a04047981 */ /* 0x000ea2000c1e1900 */
[----:B------:R-:W-:Y:S01]  /*0740*/  UIADD3 UR4, UPT, UPT, UR4, 0x1, URZ ;  /* 0x0000000104047890 */ /* 0x000fe2000fffe0ff */
[----:B------:R-:W-:-:S03]  /*0750*/  IADD3 R6, P0, PT, R6, 0x4, RZ ;  /* 0x0000000406067810 */ /* 0x000fc60007f1e0ff */
[----:B------:R-:W-:Y:S01]  /*0760*/  UISETP.NE.AND UP0, UPT, UR4, URZ, UPT ;  /* 0x000000ff0400728c */ /* 0x000fe2000bf05270 */
[----:B------:R-:W-:Y:S01]  /*0770*/  IADD3.X R7, PT, PT, RZ, R7, RZ, P0, !PT ;  /* 0x00000007ff077210 */ /* 0x000fe200007fe4ff */
[----:B--2--5:R-:W-:-:S07]  /*0780*/  FFMA R2, R3, R4, R2 ;  /* 0x0000000403027223 */ /* 0x024fce0000000002 */
[----:B------:R-:W-:Y:S05]  /*0790*/  BRA.U UP0, `(.L_x_5) ;  /* 0xfffffffd00dc7547 */ /* 0x000fea000b83ffff */
.L_x_2:
[----:B------:R-:W0:Y:S02]  /*07a0*/  LDC.64 R4, c[0x0][0x390] ;  /* 0x0000e400ff047b82 */ /* 0x000e240000000a00 */
[----:B0-----:R-:W-:-:S05]  /*07b0*/  IMAD.WIDE.U32 R4, R0, 0x4, R4 ;  /* 0x0000000400047825 */ /* 0x001fca00078e0004 */
[----:B------:R-:W-:Y:S01]  /*07c0*/  STG.E desc[UR10][R4.64], R2 ;  /* 0x0000000204007986 */ /* 0x000fe2000c10190a */
[----:B------:R-:W-:Y:S05]  /*07d0*/  EXIT ;  /* 0x000000000000794d */ /* 0x000fea0003800000 */
.L_x_6:
[----:B------:R-:W-:-:S00]  /*07e0*/  BRA `(.L_x_6) ;  /* 0xfffffffc00fc7947 */ /* 0x000fc0000383ffff */
[----:B------:R-:W-:-:S00]  /*07f0*/  NOP ;  /* 0x0000000000007918 */ /* 0x000fc00000000000 */
        /* <DEDUP_REMOVED lines=8> */
.L_x_7:


//--------------------- .nv.shared.reserved.0     --------------------------
	.section	.nv.shared.reserved.0,"aw",@nobits
	.weak		__nv_reservedSMEM_offset_0_alias
	.size		__nv_reservedSMEM_offset_0_alias, 0, 64
	.other		__nv_reservedSMEM_offset_0_alias,@"STO_CUDA_RESERVED_SHARED STV_DEFAULT"
__nv_reservedSMEM_offset_0_alias:
	.zero		0
	.zero		64


//--------------------- .nv.constant0._Z9matrixMulPfS_S_i --------------------------
	.section	.nv.constant0._Z9matrixMulPfS_S_i,"a",@progbits
	.sectionflags	@""
	.align	4
.nv.constant0._Z9matrixMulPfS_S_i:
	.zero		924


//--------------------- SYMBOLS --------------------------

	.type		.nv.reservedSmem.offset0,@object
	.size		.nv.reservedSmem.offset0,0x4
